	.headerflags	@"EF_CUDA_TEXMODE_UNIFIED EF_CUDA_64BIT_ADDRESS EF_CUDA_ACCELERATORS EF_CUDA_SM90 EF_CUDA_VIRTUAL_SM(EF_CUDA_SM90)"
	.elftype	@"ET_EXEC"


//--------------------- .nv.info                  --------------------------
	.section	.nv.info,"",@"SHT_CUDA_INFO"
	.align	4


	//----- nvinfo : EIATTR_REGCOUNT
	.align		4
        /*0000*/ 	.byte	0x04, 0x2f
        /*0002*/ 	.short	(.L_1 - .L_0)
	.align		4
.L_0:
        /*0004*/ 	.word	index@(triton_poi_fused_convolution_relu_3)
        /*0008*/ 	.word	0x00000034


	//----- nvinfo : EIATTR_MIN_STACK_SIZE
	.align		4
.L_1:
        /*000c*/ 	.byte	0x04, 0x12
        /*000e*/ 	.short	(.L_3 - .L_2)
	.align		4
.L_2:
        /*0010*/ 	.word	index@(triton_poi_fused_convolution_relu_3)
        /*0014*/ 	.word	0x00000000


	//----- nvinfo : EIATTR_FRAME_SIZE
	.align		4
.L_3:
        /*0018*/ 	.byte	0x04, 0x11
        /*001a*/ 	.short	(.L_5 - .L_4)
	.align		4
.L_4:
        /*001c*/ 	.word	index@(triton_poi_fused_convolution_relu_3)
        /*0020*/ 	.word	0x00000000


	//----- nvinfo : EIATTR_MIN_STACK_SIZE
	.align		4
.L_5:
        /*0024*/ 	.byte	0x04, 0x12
        /*0026*/ 	.short	(.L_7 - .L_6)
	.align		4
.L_6:
        /*0028*/ 	.word	index@(triton_poi_fused_convolution_relu_3)
        /*002c*/ 	.word	0x00000000
.L_7:


//--------------------- .nv.info.triton_poi_fused_convolution_relu_3 --------------------------
	.section	.nv.info.triton_poi_fused_convolution_relu_3,"",@"SHT_CUDA_INFO"
	.sectionflags	@""
	.align	4


	//----- nvinfo : EIATTR_CUDA_API_VERSION
	.align		4
        /*0000*/ 	.byte	0x04, 0x37
        /*0002*/ 	.short	(.L_9 - .L_8)
.L_8:
        /*0004*/ 	.word	0x0000007c


	//----- nvinfo : EIATTR_KPARAM_INFO
	.align		4
.L_9:
        /*0008*/ 	.byte	0x04, 0x17
        /*000a*/ 	.short	(.L_11 - .L_10)
.L_10:
        /*000c*/ 	.word	0x00000000
        /*0010*/ 	.short	0x0005
        /*0012*/ 	.short	0x0024
        /*0014*/ 	.byte	0x00, 0xf0, 0x11, 0x00


	//----- nvinfo : EIATTR_KPARAM_INFO
	.align		4
.L_11:
        /*0018*/ 	.byte	0x04, 0x17
        /*001a*/ 	.short	(.L_13 - .L_12)
.L_12:
        /*001c*/ 	.word	0x00000000
        /*0020*/ 	.short	0x0004
        /*0022*/ 	.short	0x0020
        /*0024*/ 	.byte	0x00, 0xf0, 0x11, 0x00


	//----- nvinfo : EIATTR_KPARAM_INFO
	.align		4
.L_13:
        /*0028*/ 	.byte	0x04, 0x17
        /*002a*/ 	.short	(.L_15 - .L_14)
.L_14:
        /*002c*/ 	.word	0x00000000
        /*0030*/ 	.short	0x0003
        /*0032*/ 	.short	0x0018
        /*0034*/ 	.byte	0x00, 0xf4, 0x21, 0x00


	//----- nvinfo : EIATTR_KPARAM_INFO
	.align		4
.L_15:
        /*0038*/ 	.byte	0x04, 0x17
        /*003a*/ 	.short	(.L_17 - .L_16)
.L_16:
        /*003c*/ 	.word	0x00000000
        /*0040*/ 	.short	0x0002
        /*0042*/ 	.short	0x0010
        /*0044*/ 	.byte	0x00, 0xf4, 0x21, 0x00


	//----- nvinfo : EIATTR_KPARAM_INFO
	.align		4
.L_17:
        /*0048*/ 	.byte	0x04, 0x17
        /*004a*/ 	.short	(.L_19 - .L_18)
.L_18:
        /*004c*/ 	.word	0x00000000
        /*0050*/ 	.short	0x0001
        /*0052*/ 	.short	0x0008
        /*0054*/ 	.byte	0x00, 0xf4, 0x21, 0x00


	//----- nvinfo : EIATTR_KPARAM_INFO
	.align		4
.L_19:
        /*0058*/ 	.byte	0x04, 0x17
        /*005a*/ 	.short	(.L_21 - .L_20)
.L_20:
        /*005c*/ 	.word	0x00000000
        /*0060*/ 	.short	0x0000
        /*0062*/ 	.short	0x0000
        /*0064*/ 	.byte	0x00, 0xf4, 0x21, 0x00


	//----- nvinfo : EIATTR_SPARSE_MMA_MASK
	.align		4
.L_21:
        /*0068*/ 	.byte	0x03, 0x50
        /*006a*/ 	.short	0x0000


	//----- nvinfo : EIATTR_MAXREG_COUNT
	.align		4
        /*006c*/ 	.byte	0x03, 0x1b
        /*006e*/ 	.short	0x00ff


	//----- nvinfo : EIATTR_EXIT_INSTR_OFFSETS
	.align		4
        /*0070*/ 	.byte	0x04, 0x1c
        /*0072*/ 	.short	(.L_23 - .L_22)


	//   ....[0]....
.L_22:
        /*0074*/ 	.word	0x00000cf0


	//   ....[1]....
        /*0078*/ 	.word	0x00000d10


	//----- nvinfo : EIATTR_REQNTID
	.align		4
.L_23:
        /*007c*/ 	.byte	0x04, 0x10
        /*007e*/ 	.short	(.L_25 - .L_24)
.L_24:
        /*0080*/ 	.word	0x00000100
        /*0084*/ 	.word	0x00000001
        /*0088*/ 	.word	0x00000001


	//----- nvinfo : EIATTR_CBANK_PARAM_SIZE
	.align		4
.L_25:
        /*008c*/ 	.byte	0x03, 0x19
        /*008e*/ 	.short	0x0028


	//----- nvinfo : EIATTR_PARAM_CBANK
	.align		4
        /*0090*/ 	.byte	0x04, 0x0a
        /*0092*/ 	.short	(.L_27 - .L_26)
	.align		4
.L_26:
        /*0094*/ 	.word	index@(.nv.constant0.triton_poi_fused_convolution_relu_3)
        /*0098*/ 	.short	0x0210
        /*009a*/ 	.short	0x0028


	//----- nvinfo : EIATTR_SW_WAR
	.align		4
.L_27:
        /*009c*/ 	.byte	0x04, 0x36
        /*009e*/ 	.short	(.L_29 - .L_28)
.L_28:
        /*00a0*/ 	.word	0x00000008
.L_29:


//--------------------- .nv.callgraph             --------------------------
	.section	.nv.callgraph,"",@"SHT_CUDA_CALLGRAPH"
	.align	4
	.sectionentsize	8
	.align		4
        /*0000*/ 	.word	0x00000000
	.align		4
        /*0004*/ 	.word	0xffffffff
	.align		4
        /*0008*/ 	.word	0x00000000
	.align		4
        /*000c*/ 	.word	0xfffffffe
	.align		4
        /*0010*/ 	.word	0x00000000
	.align		4
        /*0014*/ 	.word	0xfffffffd
	.align		4
        /*0018*/ 	.word	0x00000000
	.align		4
        /*001c*/ 	.word	0xfffffffc


//--------------------- .text.triton_poi_fused_convolution_relu_3 --------------------------
	.section	.text.triton_poi_fused_convolution_relu_3,"ax",@progbits
	.sectionflags	@"SHF_BARRIERS=1"
	.align	128
        .global         triton_poi_fused_convolution_relu_3
        .type           triton_poi_fused_convolution_relu_3,@function
        .size           triton_poi_fused_convolution_relu_3,(.L_x_1 - triton_poi_fused_convolution_relu_3)
        .other          triton_poi_fused_convolution_relu_3,@"STO_CUDA_ENTRY STV_DEFAULT"
triton_poi_fused_convolution_relu_3:
.text.triton_poi_fused_convolution_relu_3:
[----:B------:R-:W0:Y:S01]  /*0000*/  LDC R1, c[0x0][0x28] ;  /* 0x00000a00ff017b82 */ /* 0x000e220000000800 */
[----:B------:R-:W1:Y:S07]  /*0010*/  S2R R5, SR_CTAID.Y ;  /* 0x0000000000057919 */ /* 0x000e6e0000002600 */
[----:B------:R-:W2:Y:S01]  /*0020*/  LDC.64 R32, c[0x0][0x218] ;  /* 0x00008600ff207b82 */ /* 0x000ea20000000a00 */
[----:B------:R-:W-:Y:S02]  /*0030*/  CS2R R16, SRZ ;  /* 0x0000000000107805 */ /* 0x000fe4000001ff00 */
[----:B------:R-:W-:Y:S01]  /*0040*/  CS2R R18, SRZ ;  /* 0x0000000000127805 */ /* 0x000fe2000001ff00 */
[----:B------:R-:W3:Y:S01]  /*0050*/  S2R R30, SR_TID.X ;  /* 0x00000000001e7919 */ /* 0x000ee20000002100 */
[----:B------:R-:W-:-:S02]  /*0060*/  CS2R R20, SRZ ;  /* 0x0000000000147805 */ /* 0x000fc4000001ff00 */
[----:B------:R-:W-:Y:S01]  /*0070*/  CS2R R22, SRZ ;  /* 0x0000000000167805 */ /* 0x000fe2000001ff00 */
[----:B------:R-:W-:Y:S01]  /*0080*/  ULDC.64 UR6, c[0x0][0x208] ;  /* 0x0000820000067ab9 */ /* 0x000fe20000000a00 */
[----:B------:R-:W4:Y:S01]  /*0090*/  S2R R40, SR_CTAID.X ;  /* 0x0000000000287919 */ /* 0x000f220000002500 */
[----:B------:R-:W5:Y:S01]  /*00a0*/  LDC.64 R6, c[0x0][0x210] ;  /* 0x00008400ff067b82 */ /* 0x000f620000000a00 */
[----:B------:R-:W-:Y:S02]  /*00b0*/  CS2R R24, SRZ ;  /* 0x0000000000187805 */ /* 0x000fe4000001ff00 */
[----:B------:R-:W-:Y:S02]  /*00c0*/  CS2R R26, SRZ ;  /* 0x00000000001a7805 */ /* 0x000fe4000001ff00 */
[----:B------:R-:W-:Y:S02]  /*00d0*/  CS2R R12, SRZ ;  /* 0x00000000000c7805 */ /* 0x000fe4000001ff00 */
[----:B------:R-:W-:Y:S01]  /*00e0*/  CS2R R14, SRZ ;  /* 0x00000000000e7805 */ /* 0x000fe2000001ff00 */
[----:B------:R-:W2:Y:S01]  /*00f0*/  S2UR UR5, SR_CgaCtaId ;  /* 0x00000000000579c3 */ /* 0x000ea20000008800 */
[----:B------:R-:W-:-:S07]  /*0100*/  UMOV UR4, 0x400 ;  /* 0x0000040000047882 */ /* 0x000fce0000000000 */
[----:B------:R-:W5:Y:S01]  /*0110*/  LDC.64 R48, c[0x0][0x220] ;  /* 0x00008800ff307b82 */ /* 0x000f620000000a00 */
[----:B-1----:R-:W-:Y:S02]  /*0120*/  IMAD.SHL.U32 R5, R5, 0x10, RZ ;  /* 0x0000001005057824 */ /* 0x002fe400078e00ff */
[----:B---3--:R-:W-:Y:S01]  /*0130*/  IMAD.SHL.U32 R28, R30, 0x4, RZ ;  /* 0x000000041e1c7824 */ /* 0x008fe200078e00ff */
[----:B------:R-:W-:-:S04]  /*0140*/  SHF.R.U32.HI R29, RZ, 0x2, R30 ;  /* 0x00000002ff1d7819 */ /* 0x000fc8000001161e */
[----:B------:R-:W-:Y:S02]  /*0150*/  LOP3.LUT R0, R5, 0xc, R28, 0xf8, !PT ;  /* 0x0000000c05007812 */ /* 0x000fe400078ef81c */
[----:B------:R-:W-:Y:S02]  /*0160*/  SGXT.U32 R29, R29, 0x6 ;  /* 0x000000061d1d781a */ /* 0x000fe40000000000 */
[C---:B------:R-:W-:Y:S01]  /*0170*/  ISETP.GE.AND P0, PT, R0.reuse, 0x300, PT ;  /* 0x000003000000780c */ /* 0x040fe20003f06270 */
[----:B------:R-:W-:-:S05]  /*0180*/  IMAD.HI R2, R0, 0x2aaaaaab, RZ ;  /* 0x2aaaaaab00027827 */ /* 0x000fca00078e02ff */
[----:B------:R-:W-:-:S04]  /*0190*/  SHF.R.U32.HI R3, RZ, 0x1f, R2 ;  /* 0x0000001fff037819 */ /* 0x000fc80000011602 */
[----:B------:R-:W-:Y:S02]  /*01a0*/  LEA.HI.SX32 R9, R2, R3, 0x1b ;  /* 0x0000000302097211 */ /* 0x000fe400078fdaff */
[----:B----4-:R-:W-:-:S03]  /*01b0*/  PRMT R2, R29, 0x6540, R40 ;  /* 0x000065401d027816 */ /* 0x010fc60000000028 */
[C---:B------:R-:W-:Y:S01]  /*01c0*/  IMAD R4, R9.reuse, -0xc0, R0 ;  /* 0xffffff4009047824 */ /* 0x040fe200078e0200 */
[C---:B------:R-:W-:Y:S02]  /*01d0*/  LOP3.LUT R0, R2.reuse, 0x40, RZ, 0xfc, !PT ;  /* 0x0000004002007812 */ /* 0x040fe400078efcff */
[----:B------:R-:W-:Y:S01]  /*01e0*/  LOP3.LUT R3, R2, 0x80, RZ, 0xfc, !PT ;  /* 0x0000008002037812 */ /* 0x000fe200078efcff */
[----:B------:R-:W-:Y:S02]  /*01f0*/  IMAD R31, R9, 0xc0000, R4 ;  /* 0x000c0000091f7824 */ /* 0x000fe400078e0204 */
[----:B--2---:R-:W-:Y:S01]  /*0200*/  IMAD.WIDE R32, R4, 0x4, R32 ;  /* 0x0000000404207825 */ /* 0x004fe200078e0220 */
[----:B------:R-:W-:-:S03]  /*0210*/  LOP3.LUT R4, R2, 0xc0, RZ, 0xfc, !PT ;  /* 0x000000c002047812 */ /* 0x000fc600078efcff */
[--C-:B------:R-:W-:Y:S01]  /*0220*/  IMAD R0, R0, 0xc0, R31.reuse ;  /* 0x000000c000007824 */ /* 0x100fe200078e021f */
[----:B------:R-:W2:Y:S01]  /*0230*/  @!P0 LDG.E.EL.128 R24, desc[UR6][R32.64] ;  /* 0x0000000620188981 */ /* 0x000ea2000c2e1d00 */
[----:B------:R-:W-:Y:S02]  /*0240*/  IMAD R3, R3, 0xc0, R31 ;  /* 0x000000c003037824 */ /* 0x000fe400078e021f */
[----:B-----5:R-:W-:-:S04]  /*0250*/  IMAD.WIDE R8, R0, 0x4, R6 ;  /* 0x0000000400087825 */ /* 0x020fc800078e0206 */
[----:B------:R-:W-:Y:S01]  /*0260*/  IMAD.WIDE R10, R3, 0x4, R6 ;  /* 0x00000004030a7825 */ /* 0x000fe200078e0206 */
[----:B------:R1:W2:Y:S03]  /*0270*/  @!P0 LDG.E.EL.128 R16, desc[UR6][R8.64] ;  /* 0x0000000608108981 */ /* 0x0002a6000c2e1d00 */
[--C-:B------:R-:W-:Y:S01]  /*0280*/  IMAD R4, R4, 0xc0, R31.reuse ;  /* 0x000000c004047824 */ /* 0x100fe200078e021f */
[----:B------:R3:W4:Y:S01]  /*0290*/  @!P0 LDG.E.EL.128 R20, desc[UR6][R10.64] ;  /* 0x000000060a148981 */ /* 0x000722000c2e1d00 */
[----:B------:R-:W-:Y:S02]  /*02a0*/  IMAD R2, R2, 0xc0, R31 ;  /* 0x000000c002027824 */ /* 0x000fe400078e021f */
[----:B------:R-:W-:Y:S01]  /*02b0*/  IMAD.WIDE R34, R4, 0x4, R6 ;  /* 0x0000000404227825 */ /* 0x000fe200078e0206 */
[----:B-1----:R-:W-:-:S03]  /*02c0*/  CS2R R8, SRZ ;  /* 0x0000000000087805 */ /* 0x002fc6000001ff00 */
[----:B------:R-:W-:Y:S01]  /*02d0*/  IMAD.WIDE R6, R2, 0x4, R6 ;  /* 0x0000000402067825 */ /* 0x000fe200078e0206 */
[----:B------:R-:W5:Y:S01]  /*02e0*/  @!P0 LDG.E.EL.128 R12, desc[UR6][R34.64] ;  /* 0x00000006220c8981 */ /* 0x000f62000c2e1d00 */
[----:B---3--:R-:W-:-:S06]  /*02f0*/  CS2R R10, SRZ ;  /* 0x00000000000a7805 */ /* 0x008fcc000001ff00 */
[----:B------:R1:W3:Y:S01]  /*0300*/  @!P0 LDG.E.EL.128 R8, desc[UR6][R6.64] ;  /* 0x0000000606088981 */ /* 0x0002e2000c2e1d00 */
[----:B------:R-:W-:Y:S01]  /*0310*/  SHF.R.U32.HI R36, RZ, 0x6, R30 ;  /* 0x00000006ff247819 */ /* 0x000fe2000001161e */
[----:B------:R-:W-:-:S03]  /*0320*/  IMAD.SHL.U32 R31, R30, 0x400, RZ ;  /* 0x000004001e1f7824 */ /* 0x000fc600078e00ff */
[----:B------:R-:W-:Y:S02]  /*0330*/  SGXT.U32 R30, R36, 0x2 ;  /* 0x00000002241e781a */ /* 0x000fe40000000000 */
[----:B------:R-:W-:Y:S01]  /*0340*/  LOP3.LUT R32, R31, 0xc00, RZ, 0xc0, !PT ;  /* 0x00000c001f207812 */ /* 0x000fe200078ec0ff */
[----:B0-----:R-:W-:Y:S01]  /*0350*/  UPRMT UR4, UR5, 0x654, UR4 ;  /* 0x0000065405047896 */ /* 0x001fe20008000004 */
[----:B------:R-:W-:Y:S02]  /*0360*/  LOP3.LUT R5, R5, R30, RZ, 0xfc, !PT ;  /* 0x0000001e05057212 */ /* 0x000fe400078efcff */
[C---:B------:R-:W-:Y:S02]  /*0370*/  LOP3.LUT R30, R32.reuse, R29, RZ, 0xfc, !PT ;  /* 0x0000001d201e7212 */ /* 0x040fe400078efcff */
[C---:B------:R-:W-:Y:S02]  /*0380*/  LOP3.LUT R29, R32.reuse, 0x100, RZ, 0xfc, !PT ;  /* 0x00000100201d7812 */ /* 0x040fe400078efcff */
[----:B-1----:R-:W-:-:S02]  /*0390*/  LOP3.LUT R7, R32, 0x200, RZ, 0xfc, !PT ;  /* 0x0000020020077812 */ /* 0x002fc400078efcff */
[C---:B------:R-:W-:Y:S02]  /*03a0*/  LOP3.LUT R33, R32.reuse, 0x300, RZ, 0xfc, !PT ;  /* 0x0000030020217812 */ /* 0x040fe400078efcff */
[----:B------:R-:W-:Y:S02]  /*03b0*/  LEA.HI R31, R32, UR4, RZ, 0x1a ;  /* 0x00000004201f7c11 */ /* 0x000fe4000f8fd0ff */
[----:B------:R-:W-:Y:S02]  /*03c0*/  LEA.HI R29, R29, UR4, RZ, 0x1a ;  /* 0x000000041d1d7c11 */ /* 0x000fe4000f8fd0ff */
[----:B------:R-:W-:Y:S02]  /*03d0*/  LEA.HI R7, R7, UR4, RZ, 0x1a ;  /* 0x0000000407077c11 */ /* 0x000fe4000f8fd0ff */
[----:B------:R-:W-:Y:S01]  /*03e0*/  LEA.HI R33, R33, UR4, RZ, 0x1a ;  /* 0x0000000421217c11 */ /* 0x000fe2000f8fd0ff */
[C---:B------:R-:W-:Y:S01]  /*03f0*/  IMAD R31, R30.reuse, 0x4, R31 ;  /* 0x000000041e1f7824 */ /* 0x040fe200078e021f */
[----:B------:R-:W-:Y:S01]  /*0400*/  P2R R6, PR, RZ, 0x1 ;  /* 0x00000001ff067803 */ /* 0x000fe20000000000 */
[----:B------:R-:W-:-:S02]  /*0410*/  IMAD R32, R30, 0x4, R29 ;  /* 0x000000041e207824 */ /* 0x000fc400078e021d */
[C---:B------:R-:W-:Y:S02]  /*0420*/  IMAD R29, R30.reuse, 0x4, R7 ;  /* 0x000000041e1d7824 */ /* 0x040fe400078e0207 */
[----:B------:R-:W-:Y:S01]  /*0430*/  IMAD R30, R30, 0x4, R33 ;  /* 0x000000041e1e7824 */ /* 0x000fe200078e0221 */
[----:B------:R-:W-:Y:S02]  /*0440*/  ISETP.GE.AND P6, PT, R5, 0x300, PT ;  /* 0x000003000500780c */ /* 0x000fe40003fc6270 */
[C---:B--2---:R-:W-:Y:S02]  /*0450*/  FSETP.GEU.AND P2, PT, R24.reuse, -R16, PT ;  /* 0x800000101800720b */ /* 0x044fe40003f4e000 */
[C---:B----4-:R-:W-:Y:S01]  /*0460*/  FSETP.GEU.AND P1, PT, R24.reuse, -R20, PT ;  /* 0x800000141800720b */ /* 0x050fe20003f2e000 */
[----:B------:R-:W-:-:S03]  /*0470*/  FADD R16, R24, R16 ;  /* 0x0000001018107221 */ /* 0x000fc60000000000 */
[----:B------:R-:W-:Y:S02]  /*0480*/  P2R R39, PR, RZ, 0x2 ;  /* 0x00000002ff277803 */ /* 0x000fe40000000000 */
[C---:B------:R-:W-:Y:S02]  /*0490*/  FSETP.GEU.AND P1, PT, R25.reuse, -R17, PT ;  /* 0x800000111900720b */ /* 0x040fe40003f2e000 */
[C---:B-----5:R-:W-:Y:S01]  /*04a0*/  FSETP.GEU.AND P0, PT, R24.reuse, -R12, PT ;  /* 0x8000000c1800720b */ /* 0x060fe20003f0e000 */
[C---:B------:R-:W-:Y:S01]  /*04b0*/  FADD R17, R25.reuse, R17 ;  /* 0x0000001119117221 */ /* 0x040fe20000000000 */
[C---:B---3--:R-:W-:Y:S01]  /*04c0*/  FSETP.GEU.AND P5, PT, R24.reuse, -R8, PT ;  /* 0x800000081800720b */ /* 0x048fe20003fae000 */
[----:B------:R-:W-:Y:S01]  /*04d0*/  FADD R8, R24, R8 ;  /* 0x0000000818087221 */ /* 0x000fe20000000000 */
[----:B------:R-:W-:Y:S01]  /*04e0*/  FADD R45, R25, R9 ;  /* 0x00000009192d7221 */ /* 0x000fe20000000000 */
[----:B------:R-:W-:Y:S01]  /*04f0*/  FADD R44, R26, R10 ;  /* 0x0000000a1a2c7221 */ /* 0x000fe20000000000 */
[C---:B------:R-:W-:Y:S01]  /*0500*/  FADD R43, R27.reuse, R11 ;  /* 0x0000000b1b2b7221 */ /* 0x040fe20000000000 */
[C---:B------:R-:W-:Y:S01]  /*0510*/  FADD R20, R24.reuse, R20 ;  /* 0x0000001418147221 */ /* 0x040fe20000000000 */
[----:B------:R-:W-:Y:S01]  /*0520*/  STS [R31], R8 ;  /* 0x000000081f007388 */ /* 0x000fe20000000800 */
[----:B------:R-:W-:Y:S01]  /*0530*/  FADD R12, R24, R12 ;  /* 0x0000000c180c7221 */ /* 0x000fe20000000000 */
[----:B------:R-:W-:Y:S01]  /*0540*/  FADD R41, R26, R18 ;  /* 0x000000121a297221 */ /* 0x000fe20000000000 */
[----:B------:R-:W-:Y:S01]  /*0550*/  P2R R42, PR, RZ, 0x1 ;  /* 0x00000001ff2a7803 */ /* 0x000fe20000000000 */
[----:B------:R-:W-:Y:S01]  /*0560*/  STS [R32+0x400], R45 ;  /* 0x0004002d20007388 */ /* 0x000fe20000000800 */
[----:B------:R-:W-:Y:S01]  /*0570*/  FADD R24, R27, R19 ;  /* 0x000000131b187221 */ /* 0x000fe20000000000 */
[----:B------:R-:W-:-:S02]  /*0580*/  FSETP.GEU.AND P0, PT, R25, -R21, PT ;  /* 0x800000151900720b */ /* 0x000fc40003f0e000 */
[----:B------:R-:W-:Y:S01]  /*0590*/  STS [R29+0x800], R44 ;  /* 0x0008002c1d007388 */ /* 0x000fe20000000800 */
[C---:B------:R-:W-:Y:S01]  /*05a0*/  FADD R21, R25.reuse, R21 ;  /* 0x0000001519157221 */ /* 0x040fe20000000000 */
[C---:B------:R-:W-:Y:S02]  /*05b0*/  FADD R7, R25.reuse, R13 ;  /* 0x0000000d19077221 */ /* 0x040fe40000000000 */
[----:B------:R-:W-:Y:S01]  /*05c0*/  STS [R30+0xc00], R43 ;  /* 0x000c002b1e007388 */ /* 0x000fe20000000800 */
[----:B------:R-:W-:Y:S01]  /*05d0*/  FADD R36, R26, R22 ;  /* 0x000000161a247221 */ /* 0x000fe20000000000 */
[----:B------:R-:W-:Y:S02]  /*05e0*/  FSETP.GEU.AND P3, PT, R25, -R13, PT ;  /* 0x8000000d1900720b */ /* 0x000fe40003f6e000 */
[----:B------:R-:W-:Y:S01]  /*05f0*/  STS [R31+0x100], R16 ;  /* 0x000100101f007388 */ /* 0x000fe20000000800 */
[----:B------:R-:W-:-:S03]  /*0600*/  FADD R13, R27, R23 ;  /* 0x000000171b0d7221 */ /* 0x000fc60000000000 */
[----:B------:R-:W-:Y:S01]  /*0610*/  STS [R32+0x500], R17 ;  /* 0x0005001120007388 */ /* 0x000fe20000000800 */
[----:B------:R-:W-:-:S03]  /*0620*/  FADD R38, R26, R14 ;  /* 0x0000000e1a267221 */ /* 0x000fc60000000000 */
[----:B------:R-:W-:Y:S01]  /*0630*/  STS [R29+0x900], R41 ;  /* 0x000900291d007388 */ /* 0x000fe20000000800 */
[----:B------:R-:W-:-:S03]  /*0640*/  FADD R37, R27, R15 ;  /* 0x0000000f1b257221 */ /* 0x000fc60000000000 */
[----:B------:R-:W-:Y:S04]  /*0650*/  STS [R30+0xd00], R24 ;  /* 0x000d00181e007388 */ /* 0x000fe80000000800 */
[----:B------:R-:W-:Y:S04]  /*0660*/  STS [R31+0x200], R20 ;  /* 0x000200141f007388 */ /* 0x000fe80000000800 */
[----:B------:R-:W-:Y:S04]  /*0670*/  STS [R32+0x600], R21 ;  /* 0x0006001520007388 */ /* 0x000fe80000000800 */
[----:B------:R-:W-:Y:S04]  /*0680*/  STS [R29+0xa00], R36 ;  /* 0x000a00241d007388 */ /* 0x000fe80000000800 */
[----:B------:R-:W-:Y:S04]  /*0690*/  STS [R30+0xe00], R13 ;  /* 0x000e000d1e007388 */ /* 0x000fe80000000800 */
[----:B------:R-:W-:Y:S01]  /*06a0*/  STS [R31+0x300], R12 ;  /* 0x0003000c1f007388 */ /* 0x000fe20000000800 */
[----:B------:R-:W-:-:S03]  /*06b0*/  FSETP.GEU.AND P4, PT, R25, -R9, PT ;  /* 0x800000091900720b */ /* 0x000fc60003f8e000 */
[----:B------:R0:W-:Y:S01]  /*06c0*/  STS [R32+0x700], R7 ;  /* 0x0007000720007388 */ /* 0x0001e20000000800 */
[----:B------:R-:W-:-:S03]  /*06d0*/  LOP3.LUT R9, R28, 0xfc, RZ, 0xc0, !PT ;  /* 0x000000fc1c097812 */ /* 0x000fc600078ec0ff */
[----:B------:R-:W-:Y:S04]  /*06e0*/  STS [R29+0xb00], R38 ;  /* 0x000b00261d007388 */ /* 0x000fe80000000800 */
[----:B------:R-:W-:Y:S01]  /*06f0*/  STS [R30+0xf00], R37 ;  /* 0x000f00251e007388 */ /* 0x000fe20000000800 */
[----:B------:R-:W-:Y:S02]  /*0700*/  PRMT R40, R9, 0x6540, R40 ;  /* 0x0000654009287816 */ /* 0x000fe40000000028 */
[----:B------:R-:W-:-:S04]  /*0710*/  SHF.R.U32.HI R9, RZ, 0x8, R28 ;  /* 0x00000008ff097819 */ /* 0x000fc8000001161c */
[----:B------:R-:W-:Y:S02]  /*0720*/  SGXT.U32 R9, R9, 0x2 ;  /* 0x000000020909781a */ /* 0x000fe40000000000 */
[----:B------:R-:W-:Y:S02]  /*0730*/  LOP3.LUT R25, R28, 0x3fc, RZ, 0xc0, !PT ;  /* 0x000003fc1c197812 */ /* 0x000fe400078ec0ff */
[----:B------:R-:W-:Y:S02]  /*0740*/  LOP3.LUT R33, R9, 0x3fc, R28, 0xf8, !PT ;  /* 0x000003fc09217812 */ /* 0x000fe400078ef81c */
[----:B0-----:R-:W-:Y:S02]  /*0750*/  LEA R32, R9, UR4, 0x2 ;  /* 0x0000000409207c11 */ /* 0x001fe4000f8e10ff */
[----:B------:R-:W-:Y:S01]  /*0760*/  LEA R28, R33, UR4, 0x2 ;  /* 0x00000004211c7c11 */ /* 0x000fe2000f8e10ff */
[----:B------:R-:W-:Y:S02]  /*0770*/  BAR.SYNC.DEFER_BLOCKING 0x0 ;  /* 0x0000000000007b1d */ /* 0x000fe40000010000 */
[C---:B------:R-:W-:Y:S01]  /*0780*/  IMAD R32, R25.reuse, 0x4, R32 ;  /* 0x0000000419207824 */ /* 0x040fe200078e0220 */
[----:B------:R-:W-:-:S03]  /*0790*/  LOP3.LUT R9, R25, 0x400, RZ, 0xfc, !PT ;  /* 0x0000040019097812 */ /* 0x000fc600078efcff */
[----:B------:R-:W-:Y:S04]  /*07a0*/  LDS R28, [R28] ;  /* 0x000000001c1c7984 */ /* 0x000fe80000000800 */
[----:B------:R-:W-:Y:S04]  /*07b0*/  LDS R29, [R32+0x4] ;  /* 0x00000400201d7984 */ /* 0x000fe80000000800 */
[----:B------:R-:W-:Y:S04]  /*07c0*/  LDS R30, [R32+0x8] ;  /* 0x00000800201e7984 */ /* 0x000fe80000000800 */
[----:B------:R-:W0:Y:S01]  /*07d0*/  LDS R31, [R32+0xc] ;  /* 0x00000c00201f7984 */ /* 0x000e220000000800 */
[----:B------:R-:W-:-:S04]  /*07e0*/  SHF.R.U32.HI R9, RZ, 0x6, R9 ;  /* 0x00000006ff097819 */ /* 0x000fc80000011609 */
[----:B------:R-:W-:Y:S01]  /*07f0*/  LOP3.LUT R9, R9, 0x1c, RZ, 0xc0, !PT ;  /* 0x0000001c09097812 */ /* 0x000fe200078ec0ff */
[----:B------:R-:W-:Y:S01]  /*0800*/  IMAD R35, R5, 0x1000, R40 ;  /* 0x0000100005237824 */ /* 0x000fe200078e0228 */
[----:B------:R-:W-:Y:S02]  /*0810*/  P2R R46, PR, RZ, 0x8 ;  /* 0x00000008ff2e7803 */ /* 0x000fe40000000000 */
[----:B------:R-:W-:Y:S01]  /*0820*/  FSETP.GEU.AND P3, PT, R26, -R10, PT ;  /* 0x8000000a1a00720b */ /* 0x000fe20003f6e000 */
[----:B------:R-:W-:Y:S02]  /*0830*/  VIADD R10, R9, UR4 ;  /* 0x00000004090a7c36 */ /* 0x000fe40008000000 */
[----:B------:R-:W-:-:S04]  /*0840*/  IMAD.WIDE R34, R35, 0x4, R48 ;  /* 0x0000000423227825 */ /* 0x000fc800078e0230 */
[----:B------:R-:W-:-:S05]  /*0850*/  IMAD R10, R25, 0x4, R10 ;  /* 0x00000004190a7824 */ /* 0x000fca00078e020a */
[----:B------:R-:W-:Y:S04]  /*0860*/  LDS R32, [R10+0x1000] ;  /* 0x001000000a207984 */ /* 0x000fe80000000800 */
[----:B------:R-:W-:Y:S01]  /*0870*/  LDS R33, [R10+0x1004] ;  /* 0x001004000a217984 */ /* 0x000fe20000000800 */
[----:B------:R-:W-:-:S03]  /*0880*/  LOP3.LUT R9, R5, 0x4, RZ, 0xfc, !PT ;  /* 0x0000000405097812 */ /* 0x000fc600078efcff */
[----:B0-----:R0:W-:Y:S04]  /*0890*/  @!P6 STG.E.128 desc[UR6][R34.64], R28 ;  /* 0x0000001c2200e986 */ /* 0x0011e8000c101d06 */
[----:B------:R-:W-:Y:S04]  /*08a0*/  LDS R34, [R10+0x1008] ;  /* 0x001008000a227984 */ /* 0x000fe80000000800 */
[----:B------:R1:W2:Y:S01]  /*08b0*/  LDS R35, [R10+0x100c] ;  /* 0x00100c000a237984 */ /* 0x0002a20000000800 */
[C---:B------:R-:W-:Y:S01]  /*08c0*/  ISETP.GE.AND P6, PT, R9.reuse, 0x300, PT ;  /* 0x000003000900780c */ /* 0x040fe20003fc6270 */
[----:B------:R-:W-:-:S04]  /*08d0*/  IMAD R9, R9, 0x1000, R40 ;  /* 0x0000100009097824 */ /* 0x000fc800078e0228 */
[----:B0-----:R-:W-:Y:S01]  /*08e0*/  IMAD.WIDE R30, R9, 0x4, R48 ;  /* 0x00000004091e7825 */ /* 0x001fe200078e0230 */
[----:B------:R-:W-:-:S04]  /*08f0*/  LOP3.LUT R9, R25, 0x800, RZ, 0xfc, !PT ;  /* 0x0000080019097812 */ /* 0x000fc800078efcff */
[----:B------:R-:W-:Y:S02]  /*0900*/  SHF.R.U32.HI R9, RZ, 0x6, R9 ;  /* 0x00000006ff097819 */ /* 0x000fe40000011609 */
[----:B------:R-:W-:Y:S02]  /*0910*/  SEL R21, R21, RZ, P0 ;  /* 0x000000ff15157207 */ /* 0x000fe40000000000 */
[----:B------:R-:W-:Y:S02]  /*0920*/  LOP3.LUT R9, R9, 0x2c, RZ, 0xc0, !PT ;  /* 0x0000002c09097812 */ /* 0x000fe400078ec0ff */
[----:B------:R-:W-:Y:S02]  /*0930*/  ISETP.NE.AND P0, PT, R6, RZ, PT ;  /* 0x000000ff0600720c */ /* 0x000fe40003f05270 */
[----:B------:R-:W-:Y:S01]  /*0940*/  LOP3.LUT R6, R25, 0xc00, RZ, 0xfc, !PT ;  /* 0x00000c0019067812 */ /* 0x000fe200078efcff */
[----:B------:R-:W-:Y:S01]  /*0950*/  VIADD R28, R9, UR4 ;  /* 0x00000004091c7c36 */ /* 0x000fe20008000000 */
[----:B------:R-:W-:-:S02]  /*0960*/  LOP3.LUT R9, R5, 0x8, RZ, 0xfc, !PT ;  /* 0x0000000805097812 */ /* 0x000fc400078efcff */
[----:B------:R-:W-:-:S04]  /*0970*/  SHF.R.U32.HI R6, RZ, 0x6, R6 ;  /* 0x00000006ff067819 */ /* 0x000fc80000011606 */
[----:B------:R-:W-:Y:S01]  /*0980*/  LOP3.LUT R6, R6, 0x3c, RZ, 0xc0, !PT ;  /* 0x0000003c06067812 */ /* 0x000fe200078ec0ff */
[----:B------:R-:W-:Y:S01]  /*0990*/  IMAD R47, R25, 0x4, R28 ;  /* 0x00000004192f7824 */ /* 0x000fe200078e021c */
[----:B-1----:R-:W-:Y:S01]  /*09a0*/  SEL R10, R44, RZ, P3 ;  /* 0x000000ff2c0a7207 */ /* 0x002fe20001800000 */
[----:B--2---:R0:W-:Y:S01]  /*09b0*/  @!P6 STG.E.128 desc[UR6][R30.64], R32 ;  /* 0x000000201e00e986 */ /* 0x0041e2000c101d06 */
[C---:B------:R-:W-:Y:S01]  /*09c0*/  ISETP.GE.AND P6, PT, R9.reuse, 0x300, PT ;  /* 0x000003000900780c */ /* 0x040fe20003fc6270 */
[----:B------:R-:W-:Y:S02]  /*09d0*/  IMAD R9, R9, 0x1000, R40 ;  /* 0x0000100009097824 */ /* 0x000fe400078e0228 */
[----:B------:R-:W-:Y:S01]  /*09e0*/  VIADD R6, R6, UR4 ;  /* 0x0000000406067c36 */ /* 0x000fe20008000000 */
[----:B------:R-:W-:Y:S01]  /*09f0*/  SEL R16, R16, RZ, P2 ;  /* 0x000000ff10107207 */ /* 0x000fe20001000000 */
[----:B------:R-:W-:Y:S01]  /*0a00*/  LDS R28, [R47+0x2000] ;  /* 0x002000002f1c7984 */ /* 0x000fe20000000800 */
[----:B------:R-:W-:Y:S01]  /*0a10*/  SEL R17, R17, RZ, P1 ;  /* 0x000000ff11117207 */ /* 0x000fe20000800000 */
[----:B------:R-:W-:Y:S01]  /*0a20*/  IMAD R6, R25, 0x4, R6 ;  /* 0x0000000419067824 */ /* 0x000fe200078e0206 */
[----:B------:R-:W-:Y:S01]  /*0a30*/  FSETP.GEU.AND P3, PT, R27, -R11, PT ;  /* 0x8000000b1b00720b */ /* 0x000fe20003f6e000 */
[----:B------:R-:W-:Y:S01]  /*0a40*/  LDS R29, [R47+0x2004] ;  /* 0x002004002f1d7984 */ /* 0x000fe20000000800 */
[----:B------:R-:W-:-:S02]  /*0a50*/  FSETP.GEU.AND P2, PT, R26, -R18, PT ;  /* 0x800000121a00720b */ /* 0x000fc40003f4e000 */
[----:B------:R-:W-:Y:S01]  /*0a60*/  FSETP.GEU.AND P1, PT, R27, -R19, PT ;  /* 0x800000131b00720b */ /* 0x000fe20003f2e000 */
[----:B------:R-:W-:Y:S01]  /*0a70*/  LDS R30, [R47+0x2008] ;  /* 0x002008002f1e7984 */ /* 0x000fe20000000800 */
[----:B0-----:R-:W-:Y:S01]  /*0a80*/  IMAD.WIDE R32, R9, 0x4, R48 ;  /* 0x0000000409207825 */ /* 0x001fe200078e0230 */
[----:B------:R-:W-:Y:S02]  /*0a90*/  SEL R9, R45, RZ, P4 ;  /* 0x000000ff2d097207 */ /* 0x000fe40002000000 */
[----:B------:R-:W0:Y:S01]  /*0aa0*/  LDS R31, [R47+0x200c] ;  /* 0x00200c002f1f7984 */ /* 0x000e220000000800 */
[----:B------:R-:W-:Y:S02]  /*0ab0*/  ISETP.NE.AND P4, PT, R39, RZ, PT ;  /* 0x000000ff2700720c */ /* 0x000fe40003f85270 */
[----:B------:R-:W-:Y:S01]  /*0ac0*/  SEL R11, R43, RZ, P3 ;  /* 0x000000ff2b0b7207 */ /* 0x000fe20001800000 */
[----:B------:R-:W-:Y:S01]  /*0ad0*/  LDS R25, [R6+0x3004] ;  /* 0x0030040006197984 */ /* 0x000fe20000000800 */
[----:B------:R-:W-:-:S02]  /*0ae0*/  SEL R18, R41, RZ, P2 ;  /* 0x000000ff29127207 */ /* 0x000fc40001000000 */
[----:B------:R-:W-:Y:S02]  /*0af0*/  SEL R19, R24, RZ, P1 ;  /* 0x000000ff18137207 */ /* 0x000fe40000800000 */
[----:B------:R-:W-:Y:S01]  /*0b00*/  SEL R20, R20, RZ, P4 ;  /* 0x000000ff14147207 */ /* 0x000fe20002000000 */
[----:B------:R-:W-:Y:S01]  /*0b10*/  LDS R24, [R6+0x3000] ;  /* 0x0030000006187984 */ /* 0x000fe20000000800 */
[C---:B------:R-:W-:Y:S02]  /*0b20*/  FSETP.GEU.AND P2, PT, R26.reuse, -R22, PT ;  /* 0x800000161a00720b */ /* 0x040fe40003f4e000 */
[C---:B------:R-:W-:Y:S02]  /*0b30*/  FSETP.GEU.AND P1, PT, R27.reuse, -R23, PT ;  /* 0x800000171b00720b */ /* 0x040fe40003f2e000 */
[----:B------:R-:W-:Y:S02]  /*0b40*/  FSETP.GEU.AND P3, PT, R26, -R14, PT ;  /* 0x8000000e1a00720b */ /* 0x000fe40003f6e000 */
[----:B------:R-:W-:Y:S01]  /*0b50*/  FSETP.GEU.AND P4, PT, R27, -R15, PT ;  /* 0x8000000f1b00720b */ /* 0x000fe20003f8e000 */
[----:B------:R-:W-:Y:S01]  /*0b60*/  LDS R26, [R6+0x3008] ;  /* 0x00300800061a7984 */ /* 0x000fe20000000800 */
[----:B------:R-:W1:Y:S03]  /*0b70*/  LDC.64 R14, c[0x0][0x228] ;  /* 0x00008a00ff0e7b82 */ /* 0x000e660000000a00 */
[----:B------:R-:W2:Y:S01]  /*0b80*/  LDS R27, [R6+0x300c] ;  /* 0x00300c00061b7984 */ /* 0x000ea20000000800 */
[----:B------:R-:W-:-:S02]  /*0b90*/  LOP3.LUT R5, R5, 0xc, RZ, 0xfc, !PT ;  /* 0x0000000c05057812 */ /* 0x000fc400078efcff */
[----:B------:R-:W-:Y:S02]  /*0ba0*/  SEL R22, R36, RZ, P2 ;  /* 0x000000ff24167207 */ /* 0x000fe40001000000 */
[C---:B------:R-:W-:Y:S01]  /*0bb0*/  ISETP.GE.AND P2, PT, R5.reuse, 0x300, PT ;  /* 0x000003000500780c */ /* 0x040fe20003f46270 */
[----:B------:R-:W-:Y:S01]  /*0bc0*/  IMAD R5, R5, 0x1000, R40 ;  /* 0x0000100005057824 */ /* 0x000fe200078e0228 */
[----:B------:R-:W-:-:S03]  /*0bd0*/  SEL R8, R8, RZ, P5 ;  /* 0x000000ff08087207 */ /* 0x000fc60002800000 */
[----:B------:R-:W-:Y:S01]  /*0be0*/  IMAD.WIDE R48, R5, 0x4, R48 ;  /* 0x0000000405307825 */ /* 0x000fe200078e0230 */
[----:B------:R-:W-:Y:S01]  /*0bf0*/  SEL R23, R13, RZ, P1 ;  /* 0x000000ff0d177207 */ /* 0x000fe20000800000 */
[----:B0-----:R0:W-:Y:S01]  /*0c00*/  @!P6 STG.E.128 desc[UR6][R32.64], R28 ;  /* 0x0000001c2000e986 */ /* 0x0011e2000c101d06 */
[----:B------:R-:W-:Y:S02]  /*0c10*/  ISETP.NE.AND P6, PT, R46, RZ, PT ;  /* 0x000000ff2e00720c */ /* 0x000fe40003fc5270 */
[----:B------:R-:W-:Y:S01]  /*0c20*/  ISETP.NE.AND P5, PT, R42, RZ, PT ;  /* 0x000000ff2a00720c */ /* 0x000fe20003fa5270 */
[--C-:B-1----:R-:W-:Y:S01]  /*0c30*/  IMAD.WIDE R4, R4, 0x4, R14.reuse ;  /* 0x0000000404047825 */ /* 0x102fe200078e020e */
[----:B------:R-:W-:Y:S02]  /*0c40*/  SEL R13, R7, RZ, P6 ;  /* 0x000000ff070d7207 */ /* 0x000fe40003000000 */
[----:B------:R-:W-:Y:S01]  /*0c50*/  SEL R12, R12, RZ, P5 ;  /* 0x000000ff0c0c7207 */ /* 0x000fe20002800000 */
[----:B0-----:R-:W-:-:S04]  /*0c60*/  IMAD.WIDE R28, R2, 0x4, R14 ;  /* 0x00000004021c7825 */ /* 0x001fc800078e020e */
[--C-:B------:R-:W-:Y:S01]  /*0c70*/  IMAD.WIDE R30, R0, 0x4, R14.reuse ;  /* 0x00000004001e7825 */ /* 0x100fe200078e020e */
[----:B--2---:R0:W-:Y:S03]  /*0c80*/  @!P2 STG.E.128 desc[UR6][R48.64], R24 ;  /* 0x000000183000a986 */ /* 0x0041e6000c101d06 */
[----:B------:R-:W-:Y:S01]  /*0c90*/  IMAD.WIDE R2, R3, 0x4, R14 ;  /* 0x0000000403027825 */ /* 0x000fe200078e020e */
[----:B------:R0:W-:Y:S04]  /*0ca0*/  @!P0 STG.E.128 desc[UR6][R28.64], R8 ;  /* 0x000000081c008986 */ /* 0x0001e8000c101d06 */
[----:B------:R0:W-:Y:S01]  /*0cb0*/  @!P0 STG.E.128 desc[UR6][R30.64], R16 ;  /* 0x000000101e008986 */ /* 0x0001e2000c101d06 */
[----:B------:R-:W-:-:S03]  /*0cc0*/  SEL R14, R38, RZ, P3 ;  /* 0x000000ff260e7207 */ /* 0x000fc60001800000 */
[----:B------:R0:W-:Y:S01]  /*0cd0*/  @!P0 STG.E.128 desc[UR6][R2.64], R20 ;  /* 0x0000001402008986 */ /* 0x0001e2000c101d06 */
[----:B------:R-:W-:Y:S01]  /*0ce0*/  SEL R15, R37, RZ, P4 ;  /* 0x000000ff250f7207 */ /* 0x000fe20002000000 */
[----:B0-----:R-:W-:Y:S06]  /*0cf0*/  @P0 EXIT ;  /* 0x000000000000094d */ /* 0x001fec0003800000 */
[----:B------:R-:W-:Y:S01]  /*0d00*/  STG.E.128 desc[UR6][R4.64], R12 ;  /* 0x0000000c04007986 */ /* 0x000fe2000c101d06 */
[----:B------:R-:W-:Y:S05]  /*0d10*/  EXIT ;  /* 0x000000000000794d */ /* 0x000fea0003800000 */
.L_x_0:
[----:B------:R-:W-:-:S00]  /*0d20*/  BRA `(.L_x_0) ;  /* 0xfffffffc00fc7947 */ /* 0x000fc0000383ffff */
[----:B------:R-:W-:-:S00]  /*0d30*/  NOP ;  /* 0x0000000000007918 */ /* 0x000fc00000000000 */
        /* <DEDUP_REMOVED lines=12> */
.L_x_1:


//--------------------- .nv.shared.triton_poi_fused_convolution_relu_3 --------------------------
	.section	.nv.shared.triton_poi_fused_convolution_relu_3,"aw",@nobits
	.sectionflags	@""
	.align	16
	.zero		1024


//--------------------- .nv.constant0.triton_poi_fused_convolution_relu_3 --------------------------
	.section	.nv.constant0.triton_poi_fused_convolution_relu_3,"a",@progbits
	.sectionflags	@""
	.align	4
.nv.constant0.triton_poi_fused_convolution_relu_3:
	.zero		568
